//
// Generated by NVIDIA NVVM Compiler
//
// Compiler Build ID: CL-36424714
// Cuda compilation tools, release 13.0, V13.0.88
// Based on NVVM 20.0.0
//

.version 9.0
.target sm_100
.address_size 64

	// .globl	_Z3addPdS_ii

.visible .entry _Z3addPdS_ii(
	.param .u64 .ptr .align 1 _Z3addPdS_ii_param_0,
	.param .u64 .ptr .align 1 _Z3addPdS_ii_param_1,
	.param .u32 _Z3addPdS_ii_param_2,
	.param .u32 _Z3addPdS_ii_param_3
)
{
	.reg .pred 	%p<3>;
	.reg .b32 	%r<8>;
	.reg .b64 	%rd<10>;
	.reg .b64 	%fd<4>;

	ld.param.u64 	%rd4, [_Z3addPdS_ii_param_0];
	ld.param.u64 	%rd3, [_Z3addPdS_ii_param_1];
	ld.param.u32 	%r2, [_Z3addPdS_ii_param_2];
	ld.param.u32 	%r3, [_Z3addPdS_ii_param_3];
	cvta.to.global.u64 	%rd1, %rd4;
	mov.u32 	%r4, %tid.x;
	mov.u32 	%r5, %ctaid.x;
	mov.u32 	%r6, %ntid.x;
	mad.lo.s32 	%r1, %r5, %r6, %r4;
	setp.ge.s32 	%p1, %r1, %r3;
	@%p1 bra 	$L__BB0_3;
	cvta.to.global.u64 	%rd5, %rd3;
	mul.wide.s32 	%rd6, %r1, 8;
	add.s64 	%rd7, %rd1, %rd6;
	ld.global.f64 	%fd1, [%rd7];
	add.s64 	%rd2, %rd5, %rd6;
	st.global.f64 	[%rd2], %fd1;
	setp.lt.s32 	%p2, %r1, %r2;
	@%p2 bra 	$L__BB0_3;
	sub.s32 	%r7, %r1, %r2;
	mul.wide.s32 	%rd8, %r7, 8;
	add.s64 	%rd9, %rd1, %rd8;
	ld.global.f64 	%fd2, [%rd9];
	add.f64 	%fd3, %fd2, %fd1;
	st.global.f64 	[%rd2], %fd3;
$L__BB0_3:
	ret;

}


// ===== COMPILED SASS (sm_100) =====

	.target	sm_100

	.elftype	@"ET_EXEC"


//--------------------- .note.nv.tkinfo           --------------------------
	.section	.note.nv.tkinfo,"",@"SHT_NOTE"
	.sectionflags	@"SHF_NOTE_NV_TKINFO"
	.tkinfo
        /*0018*/ 	.word	0x00000002
        /*0030*/ 	.string	""
        /*0030*/ 	.string	"ptxas"
        /*0030*/ 	.string	"Cuda compilation tools, release 13.0, V13.0.88"
        /*0030*/ 	.string	"Build cuda_13.0.r13.0/compiler.36424714_0"
        /*0030*/ 	.string	"-arch sm_100 -m 64 "



//--------------------- .note.nv.cuinfo           --------------------------
	.section	.note.nv.cuinfo,"",@"SHT_NOTE"
	.sectionflags	@"SHF_NOTE_NV_CUINFO"
        /*0018*/ 	.short	0x0002
        /*001a*/ 	.short	0x0064
        /*001c*/ 	.short	0x0082
	.zero		2


//--------------------- .nv.info                  --------------------------
	.section	.nv.info,"",@"SHT_CUDA_INFO"
	.align	4


	//----- nvinfo : EIATTR_REGCOUNT
	.align		4
        /*0000*/ 	.byte	0x04, 0x2f
        /*0002*/ 	.short	(.L_1 - .L_0)
	.align		4
.L_0:
        /*0004*/ 	.word	index@(_Z3addPdS_ii)
        /*0008*/ 	.word	0x0000000c


	//----- nvinfo : EIATTR_FRAME_SIZE
	.align		4
.L_1:
        /*000c*/ 	.byte	0x04, 0x11
        /*000e*/ 	.short	(.L_3 - .L_2)
	.align		4
.L_2:
        /*0010*/ 	.word	index@(_Z3addPdS_ii)
        /*0014*/ 	.word	0x00000000


	//----- nvinfo : EIATTR_MIN_STACK_SIZE
	.align		4
.L_3:
        /*0018*/ 	.byte	0x04, 0x12
        /*001a*/ 	.short	(.L_5 - .L_4)
	.align		4
.L_4:
        /*001c*/ 	.word	index@(_Z3addPdS_ii)
        /*0020*/ 	.word	0x00000000
.L_5:


//--------------------- .nv.compat                --------------------------
	.section	.nv.compat,"",@"SHT_CUDA_COMPAT_INFO"
	.align	4
        /*0000*/ 	.byte	0x02, 0x09, 0x00, 0x00, 0x02, 0x02, 0x01, 0x00, 0x02, 0x05, 0x05, 0x00, 0x03, 0x07, 0x01, 0x01
        /*0010*/ 	.byte	0x02, 0x03, 0x00, 0x00, 0x02, 0x06, 0x01, 0x00, 0x04, 0x0b, 0x08, 0x00, 0x01, 0x00, 0x00, 0x00
        /*0020*/ 	.byte	0x00, 0x00, 0x00, 0x00


//--------------------- .nv.info._Z3addPdS_ii     --------------------------
	.section	.nv.info._Z3addPdS_ii,"",@"SHT_CUDA_INFO"
	.sectionflags	@""
	.align	4


	//----- nvinfo : EIATTR_CUDA_API_VERSION
	.align		4
        /*0000*/ 	.byte	0x04, 0x37
        /*0002*/ 	.short	(.L_7 - .L_6)
.L_6:
        /*0004*/ 	.word	0x00000082


	//----- nvinfo : EIATTR_KPARAM_INFO
	.align		4
.L_7:
        /*0008*/ 	.byte	0x04, 0x17
        /*000a*/ 	.short	(.L_9 - .L_8)
.L_8:
        /*000c*/ 	.word	0x00000000
        /*0010*/ 	.short	0x0003
        /*0012*/ 	.short	0x0014
        /*0014*/ 	.byte	0x00, 0xf0, 0x11, 0x00


	//----- nvinfo : EIATTR_KPARAM_INFO
	.align		4
.L_9:
        /*0018*/ 	.byte	0x04, 0x17
        /*001a*/ 	.short	(.L_11 - .L_10)
.L_10:
        /*001c*/ 	.word	0x00000000
        /*0020*/ 	.short	0x0002
        /*0022*/ 	.short	0x0010
        /*0024*/ 	.byte	0x00, 0xf0, 0x11, 0x00


	//----- nvinfo : EIATTR_KPARAM_INFO
	.align		4
.L_11:
        /*0028*/ 	.byte	0x04, 0x17
        /*002a*/ 	.short	(.L_13 - .L_12)
.L_12:
        /*002c*/ 	.word	0x00000000
        /*0030*/ 	.short	0x0001
        /*0032*/ 	.short	0x0008
        /*0034*/ 	.byte	0x00, 0xf5, 0x21, 0x00


	//----- nvinfo : EIATTR_KPARAM_INFO
	.align		4
.L_13:
        /*0038*/ 	.byte	0x04, 0x17
        /*003a*/ 	.short	(.L_15 - .L_14)
.L_14:
        /*003c*/ 	.word	0x00000000
        /*0040*/ 	.short	0x0000
        /*0042*/ 	.short	0x0000
        /*0044*/ 	.byte	0x00, 0xf5, 0x21, 0x00


	//----- nvinfo : EIATTR_SPARSE_MMA_MASK
	.align		4
.L_15:
        /*0048*/ 	.byte	0x03, 0x50
        /*004a*/ 	.short	0x0000


	//----- nvinfo : EIATTR_MAXREG_COUNT
	.align		4
        /*004c*/ 	.byte	0x03, 0x1b
        /*004e*/ 	.short	0x00ff


	//----- nvinfo : EIATTR_MERCURY_ISA_VERSION
	.align		4
        /*0050*/ 	.byte	0x03, 0x5f
        /*0052*/ 	.short	0x0101


	//----- nvinfo : EIATTR_VRC_CTA_INIT_COUNT
	.align		4
        /*0054*/ 	.byte	0x02, 0x4a
	.zero		1
	.zero		1


	//----- nvinfo : EIATTR_EXIT_INSTR_OFFSETS
	.align		4
        /*0058*/ 	.byte	0x04, 0x1c
        /*005a*/ 	.short	(.L_17 - .L_16)


	//   ....[0]....
.L_16:
        /*005c*/ 	.word	0x00000070


	//   ....[1]....
        /*0060*/ 	.word	0x00000110


	//   ....[2]....
        /*0064*/ 	.word	0x00000170


	//----- nvinfo : EIATTR_CBANK_PARAM_SIZE
	.align		4
.L_17:
        /*0068*/ 	.byte	0x03, 0x19
        /*006a*/ 	.short	0x0018


	//----- nvinfo : EIATTR_PARAM_CBANK
	.align		4
        /*006c*/ 	.byte	0x04, 0x0a
        /*006e*/ 	.short	(.L_19 - .L_18)
	.align		4
.L_18:
        /*0070*/ 	.word	index@(.nv.constant0._Z3addPdS_ii)
        /*0074*/ 	.short	0x0380
        /*0076*/ 	.short	0x0018


	//----- nvinfo : EIATTR_SW_WAR
	.align		4
.L_19:
        /*0078*/ 	.byte	0x04, 0x36
        /*007a*/ 	.short	(.L_21 - .L_20)
.L_20:
        /*007c*/ 	.word	0x00000008
.L_21:


//--------------------- .nv.callgraph             --------------------------
	.section	.nv.callgraph,"",@"SHT_CUDA_CALLGRAPH"
	.align	4
	.sectionentsize	8
	.align		4
        /*0000*/ 	.word	0x00000000
	.align		4
        /*0004*/ 	.word	0xffffffff
	.align		4
        /*0008*/ 	.word	0x00000000
	.align		4
        /*000c*/ 	.word	0xfffffffe
	.align		4
        /*0010*/ 	.word	0x00000000
	.align		4
        /*0014*/ 	.word	0xfffffffd
	.align		4
        /*0018*/ 	.word	0x00000000
	.align		4
        /*001c*/ 	.word	0xfffffffc


//--------------------- .text._Z3addPdS_ii        --------------------------
	.section	.text._Z3addPdS_ii,"ax",@progbits
	.align	128
        .global         _Z3addPdS_ii
        .type           _Z3addPdS_ii,@function
        .size           _Z3addPdS_ii,(.L_x_1 - _Z3addPdS_ii)
        .other          _Z3addPdS_ii,@"STO_CUDA_ENTRY STV_DEFAULT"
_Z3addPdS_ii:
.text._Z3addPdS_ii:
[----:B------:R-:W-:Y:S01]  /*0000*/  LDC R1, c[0x0][0x37c] ;  /* 0x0000df00ff017b82 */ /* 0x000fe20000000800 */
[----:B------:R-:W0:Y:S07]  /*0010*/  S2R R9, SR_TID.X ;  /* 0x0000000000097919 */ /* 0x000e2e0000002100 */
[----:B------:R-:W0:Y:S01]  /*0020*/  S2UR UR4, SR_CTAID.X ;  /* 0x00000000000479c3 */ /* 0x000e220000002500 */
[----:B------:R-:W1:Y:S07]  /*0030*/  LDCU UR5, c[0x0][0x394] ;  /* 0x00007280ff0577ac */ /* 0x000e6e0008000800 */
[----:B------:R-:W0:Y:S02]  /*0040*/  LDC R0, c[0x0][0x360] ;  /* 0x0000d800ff007b82 */ /* 0x000e240000000800 */
[----:B0-----:R-:W-:-:S05]  /*0050*/  IMAD R9, R0, UR4, R9 ;  /* 0x0000000400097c24 */ /* 0x001fca000f8e0209 */
[----:B-1----:R-:W-:-:S13]  /*0060*/  ISETP.GE.AND P0, PT, R9, UR5, PT ;  /* 0x0000000509007c0c */ /* 0x002fda000bf06270 */
[----:B------:R-:W-:Y:S05]  /*0070*/  @P0 EXIT ;  /* 0x000000000000094d */ /* 0x000fea0003800000 */
[----:B------:R-:W0:Y:S01]  /*0080*/  LDC.64 R6, c[0x0][0x380] ;  /* 0x0000e000ff067b82 */ /* 0x000e220000000a00 */
[----:B------:R-:W1:Y:S01]  /*0090*/  LDCU.64 UR4, c[0x0][0x358] ;  /* 0x00006b00ff0477ac */ /* 0x000e620008000a00 */
[----:B------:R-:W2:Y:S06]  /*00a0*/  LDCU UR6, c[0x0][0x390] ;  /* 0x00007200ff0677ac */ /* 0x000eac0008000800 */
[----:B------:R-:W3:Y:S01]  /*00b0*/  LDC.64 R4, c[0x0][0x388] ;  /* 0x0000e200ff047b82 */ /* 0x000ee20000000a00 */
[----:B0-----:R-:W-:-:S06]  /*00c0*/  IMAD.WIDE R2, R9, 0x8, R6 ;  /* 0x0000000809027825 */ /* 0x001fcc00078e0206 */
[----:B-1----:R-:W4:Y:S01]  /*00d0*/  LDG.E.64 R2, desc[UR4][R2.64] ;  /* 0x0000000402027981 */ /* 0x002f22000c1e1b00 */
[C---:B--2---:R-:W-:Y:S01]  /*00e0*/  ISETP.GE.AND P0, PT, R9.reuse, UR6, PT ;  /* 0x0000000609007c0c */ /* 0x044fe2000bf06270 */
[----:B---3--:R-:W-:-:S05]  /*00f0*/  IMAD.WIDE R4, R9, 0x8, R4 ;  /* 0x0000000809047825 */ /* 0x008fca00078e0204 */
[----:B----4-:R0:W-:Y:S07]  /*0100*/  STG.E.64 desc[UR4][R4.64], R2 ;  /* 0x0000000204007986 */ /* 0x0101ee000c101b04 */
[----:B------:R-:W-:Y:S05]  /*0110*/  @!P0 EXIT ;  /* 0x000000000000894d */ /* 0x000fea0003800000 */
[----:B------:R-:W-:-:S05]  /*0120*/  IADD3 R9, PT, PT, R9, -UR6, RZ ;  /* 0x8000000609097c10 */ /* 0x000fca000fffe0ff */
[----:B------:R-:W-:-:S06]  /*0130*/  IMAD.WIDE R6, R9, 0x8, R6 ;  /* 0x0000000809067825 */ /* 0x000fcc00078e0206 */
[----:B------:R-:W0:Y:S02]  /*0140*/  LDG.E.64 R6, desc[UR4][R6.64] ;  /* 0x0000000406067981 */ /* 0x000e24000c1e1b00 */
[----:B0-----:R-:W-:-:S07]  /*0150*/  DADD R2, R2, R6 ;  /* 0x0000000002027229 */ /* 0x001fce0000000006 */
[----:B------:R-:W-:Y:S01]  /*0160*/  STG.E.64 desc[UR4][R4.64], R2 ;  /* 0x0000000204007986 */ /* 0x000fe2000c101b04 */
[----:B------:R-:W-:Y:S05]  /*0170*/  EXIT ;  /* 0x000000000000794d */ /* 0x000fea0003800000 */
.L_x_0:
[----:B------:R-:W-:-:S00]  /*0180*/  BRA `(.L_x_0) ;  /* 0xfffffffc00fc7947 */ /* 0x000fc0000383ffff */
[----:B------:R-:W-:-:S00]  /*0190*/  NOP ;  /* 0x0000000000007918 */ /* 0x000fc00000000000 */
        /* <DEDUP_REMOVED lines=14> */
.L_x_1:


//--------------------- .nv.shared.reserved.0     --------------------------
	.section	.nv.shared.reserved.0,"aw",@nobits
	.weak		__nv_reservedSMEM_offset_0_alias
	.size		__nv_reservedSMEM_offset_0_alias, 0, 64
	.other		__nv_reservedSMEM_offset_0_alias,@"STO_CUDA_RESERVED_SHARED STV_DEFAULT"
__nv_reservedSMEM_offset_0_alias:
	.zero		0
	.zero		64


//--------------------- .nv.constant0._Z3addPdS_ii --------------------------
	.section	.nv.constant0._Z3addPdS_ii,"a",@progbits
	.sectionflags	@""
	.align	4
.nv.constant0._Z3addPdS_ii:
	.zero		920


//--------------------- SYMBOLS --------------------------

	.type		.nv.reservedSmem.offset0,@object
	.size		.nv.reservedSmem.offset0,0x4
